//
// Generated by NVIDIA NVVM Compiler
//
// Compiler Build ID: CL-36424714
// Cuda compilation tools, release 13.0, V13.0.88
// Based on NVVM 20.0.0
//

.version 9.0
.target sm_100
.address_size 64

	// .globl	m3shell_memset_kernel

.visible .entry m3shell_memset_kernel(
	.param .u64 .ptr .align 1 m3shell_memset_kernel_param_0,
	.param .u32 m3shell_memset_kernel_param_1,
	.param .u8 m3shell_memset_kernel_param_2
)
{
	.reg .pred 	%p<3>;
	.reg .b16 	%rs<2>;
	.reg .b32 	%r<11>;
	.reg .b64 	%rd<5>;

	ld.param.u64 	%rd2, [m3shell_memset_kernel_param_0];
	ld.param.u32 	%r6, [m3shell_memset_kernel_param_1];
	ld.param.s8 	%rs1, [m3shell_memset_kernel_param_2];
	mov.u32 	%r7, %ctaid.x;
	mov.u32 	%r1, %ntid.x;
	mov.u32 	%r8, %tid.x;
	mad.lo.s32 	%r10, %r7, %r1, %r8;
	setp.ge.s32 	%p1, %r10, %r6;
	@%p1 bra 	$L__BB0_3;
	mov.u32 	%r9, %nctaid.x;
	mul.lo.s32 	%r3, %r9, %r1;
	cvta.to.global.u64 	%rd1, %rd2;
$L__BB0_2:
	cvt.s64.s32 	%rd3, %r10;
	add.s64 	%rd4, %rd1, %rd3;
	st.global.u8 	[%rd4], %rs1;
	add.s32 	%r10, %r10, %r3;
	setp.lt.s32 	%p2, %r10, %r6;
	@%p2 bra 	$L__BB0_2;
$L__BB0_3:
	ret;

}


// ===== COMPILED SASS (sm_100) =====

	.target	sm_100

	.elftype	@"ET_EXEC"


//--------------------- .note.nv.tkinfo           --------------------------
	.section	.note.nv.tkinfo,"",@"SHT_NOTE"
	.sectionflags	@"SHF_NOTE_NV_TKINFO"
	.tkinfo
        /*0018*/ 	.word	0x00000002
        /*0030*/ 	.string	""
        /*0030*/ 	.string	"ptxas"
        /*0030*/ 	.string	"Cuda compilation tools, release 13.0, V13.0.88"
        /*0030*/ 	.string	"Build cuda_13.0.r13.0/compiler.36424714_0"
        /*0030*/ 	.string	"-arch sm_100 -m 64 "



//--------------------- .note.nv.cuinfo           --------------------------
	.section	.note.nv.cuinfo,"",@"SHT_NOTE"
	.sectionflags	@"SHF_NOTE_NV_CUINFO"
        /*0018*/ 	.short	0x0002
        /*001a*/ 	.short	0x0064
        /*001c*/ 	.short	0x0082
	.zero		2


//--------------------- .nv.info                  --------------------------
	.section	.nv.info,"",@"SHT_CUDA_INFO"
	.align	4


	//----- nvinfo : EIATTR_REGCOUNT
	.align		4
        /*0000*/ 	.byte	0x04, 0x2f
        /*0002*/ 	.short	(.L_1 - .L_0)
	.align		4
.L_0:
        /*0004*/ 	.word	index@(m3shell_memset_kernel)
        /*0008*/ 	.word	0x0000000a


	//----- nvinfo : EIATTR_FRAME_SIZE
	.align		4
.L_1:
        /*000c*/ 	.byte	0x04, 0x11
        /*000e*/ 	.short	(.L_3 - .L_2)
	.align		4
.L_2:
        /*0010*/ 	.word	index@(m3shell_memset_kernel)
        /*0014*/ 	.word	0x00000000


	//----- nvinfo : EIATTR_MIN_STACK_SIZE
	.align		4
.L_3:
        /*0018*/ 	.byte	0x04, 0x12
        /*001a*/ 	.short	(.L_5 - .L_4)
	.align		4
.L_4:
        /*001c*/ 	.word	index@(m3shell_memset_kernel)
        /*0020*/ 	.word	0x00000000
.L_5:


//--------------------- .nv.compat                --------------------------
	.section	.nv.compat,"",@"SHT_CUDA_COMPAT_INFO"
	.align	4
        /*0000*/ 	.byte	0x02, 0x09, 0x00, 0x00, 0x02, 0x02, 0x01, 0x00, 0x02, 0x05, 0x05, 0x00, 0x03, 0x07, 0x01, 0x01
        /*0010*/ 	.byte	0x02, 0x03, 0x00, 0x00, 0x02, 0x06, 0x01, 0x00, 0x04, 0x0b, 0x08, 0x00, 0x09, 0x00, 0x00, 0x00
        /*0020*/ 	.byte	0x00, 0x00, 0x00, 0x00


//--------------------- .nv.info.m3shell_memset_kernel --------------------------
	.section	.nv.info.m3shell_memset_kernel,"",@"SHT_CUDA_INFO"
	.sectionflags	@""
	.align	4


	//----- nvinfo : EIATTR_CUDA_API_VERSION
	.align		4
        /*0000*/ 	.byte	0x04, 0x37
        /*0002*/ 	.short	(.L_7 - .L_6)
.L_6:
        /*0004*/ 	.word	0x00000082


	//----- nvinfo : EIATTR_KPARAM_INFO
	.align		4
.L_7:
        /*0008*/ 	.byte	0x04, 0x17
        /*000a*/ 	.short	(.L_9 - .L_8)
.L_8:
        /*000c*/ 	.word	0x00000000
        /*0010*/ 	.short	0x0002
        /*0012*/ 	.short	0x000c
        /*0014*/ 	.byte	0x00, 0xf0, 0x05, 0x00


	//----- nvinfo : EIATTR_KPARAM_INFO
	.align		4
.L_9:
        /*0018*/ 	.byte	0x04, 0x17
        /*001a*/ 	.short	(.L_11 - .L_10)
.L_10:
        /*001c*/ 	.word	0x00000000
        /*0020*/ 	.short	0x0001
        /*0022*/ 	.short	0x0008
        /*0024*/ 	.byte	0x00, 0xf0, 0x11, 0x00


	//----- nvinfo : EIATTR_KPARAM_INFO
	.align		4
.L_11:
        /*0028*/ 	.byte	0x04, 0x17
        /*002a*/ 	.short	(.L_13 - .L_12)
.L_12:
        /*002c*/ 	.word	0x00000000
        /*0030*/ 	.short	0x0000
        /*0032*/ 	.short	0x0000
        /*0034*/ 	.byte	0x00, 0xf5, 0x21, 0x00


	//----- nvinfo : EIATTR_SPARSE_MMA_MASK
	.align		4
.L_13:
        /*0038*/ 	.byte	0x03, 0x50
        /*003a*/ 	.short	0x0000


	//----- nvinfo : EIATTR_MAXREG_COUNT
	.align		4
        /*003c*/ 	.byte	0x03, 0x1b
        /*003e*/ 	.short	0x00ff


	//----- nvinfo : EIATTR_MERCURY_ISA_VERSION
	.align		4
        /*0040*/ 	.byte	0x03, 0x5f
        /*0042*/ 	.short	0x0101


	//----- nvinfo : EIATTR_VRC_CTA_INIT_COUNT
	.align		4
        /*0044*/ 	.byte	0x02, 0x4a
	.zero		1
	.zero		1


	//----- nvinfo : EIATTR_EXIT_INSTR_OFFSETS
	.align		4
        /*0048*/ 	.byte	0x04, 0x1c
        /*004a*/ 	.short	(.L_15 - .L_14)


	//   ....[0]....
.L_14:
        /*004c*/ 	.word	0x00000070


	//   ....[1]....
        /*0050*/ 	.word	0x00000150


	//----- nvinfo : EIATTR_CRS_STACK_SIZE
	.align		4
.L_15:
        /*0054*/ 	.byte	0x04, 0x1e
        /*0056*/ 	.short	(.L_17 - .L_16)
.L_16:
        /*0058*/ 	.word	0x00000000


	//----- nvinfo : EIATTR_CBANK_PARAM_SIZE
	.align		4
.L_17:
        /*005c*/ 	.byte	0x03, 0x19
        /*005e*/ 	.short	0x000d


	//----- nvinfo : EIATTR_PARAM_CBANK
	.align		4
        /*0060*/ 	.byte	0x04, 0x0a
        /*0062*/ 	.short	(.L_19 - .L_18)
	.align		4
.L_18:
        /*0064*/ 	.word	index@(.nv.constant0.m3shell_memset_kernel)
        /*0068*/ 	.short	0x0380
        /*006a*/ 	.short	0x000d


	//----- nvinfo : EIATTR_SW_WAR
	.align		4
.L_19:
        /*006c*/ 	.byte	0x04, 0x36
        /*006e*/ 	.short	(.L_21 - .L_20)
.L_20:
        /*0070*/ 	.word	0x00000008
.L_21:


//--------------------- .nv.callgraph             --------------------------
	.section	.nv.callgraph,"",@"SHT_CUDA_CALLGRAPH"
	.align	4
	.sectionentsize	8
	.align		4
        /*0000*/ 	.word	0x00000000
	.align		4
        /*0004*/ 	.word	0xffffffff
	.align		4
        /*0008*/ 	.word	0x00000000
	.align		4
        /*000c*/ 	.word	0xfffffffe
	.align		4
        /*0010*/ 	.word	0x00000000
	.align		4
        /*0014*/ 	.word	0xfffffffd
	.align		4
        /*0018*/ 	.word	0x00000000
	.align		4
        /*001c*/ 	.word	0xfffffffc


//--------------------- .text.m3shell_memset_kernel --------------------------
	.section	.text.m3shell_memset_kernel,"ax",@progbits
	.align	128
        .global         m3shell_memset_kernel
        .type           m3shell_memset_kernel,@function
        .size           m3shell_memset_kernel,(.L_x_2 - m3shell_memset_kernel)
        .other          m3shell_memset_kernel,@"STO_CUDA_ENTRY STV_DEFAULT"
m3shell_memset_kernel:
.text.m3shell_memset_kernel:
[----:B------:R-:W-:Y:S01]  /*0000*/  LDC R1, c[0x0][0x37c] ;  /* 0x0000df00ff017b82 */ /* 0x000fe20000000800 */
[----:B------:R-:W0:Y:S07]  /*0010*/  S2R R0, SR_TID.X ;  /* 0x0000000000007919 */ /* 0x000e2e0000002100 */
[----:B------:R-:W0:Y:S01]  /*0020*/  S2UR UR4, SR_CTAID.X ;  /* 0x00000000000479c3 */ /* 0x000e220000002500 */
[----:B------:R-:W1:Y:S07]  /*0030*/  LDCU UR5, c[0x0][0x388] ;  /* 0x00007100ff0577ac */ /* 0x000e6e0008000800 */
[----:B------:R-:W0:Y:S02]  /*0040*/  LDC R5, c[0x0][0x360] ;  /* 0x0000d800ff057b82 */ /* 0x000e240000000800 */
[----:B0-----:R-:W-:-:S05]  /*0050*/  IMAD R0, R5, UR4, R0 ;  /* 0x0000000405007c24 */ /* 0x001fca000f8e0200 */
[----:B-1----:R-:W-:-:S13]  /*0060*/  ISETP.GE.AND P0, PT, R0, UR5, PT ;  /* 0x0000000500007c0c */ /* 0x002fda000bf06270 */
[----:B------:R-:W-:Y:S05]  /*0070*/  @P0 EXIT ;  /* 0x000000000000094d */ /* 0x000fea0003800000 */
[----:B------:R-:W0:Y:S01]  /*0080*/  LDC.U8 R2, c[0x0][0x38c] ;  /* 0x0000e300ff027b82 */ /* 0x000e220000000000 */
[----:B------:R-:W1:Y:S01]  /*0090*/  LDCU UR4, c[0x0][0x370] ;  /* 0x00006e00ff0477ac */ /* 0x000e620008000800 */
[----:B------:R-:W2:Y:S01]  /*00a0*/  LDCU.64 UR6, c[0x0][0x358] ;  /* 0x00006b00ff0677ac */ /* 0x000ea20008000a00 */
[----:B------:R-:W3:Y:S01]  /*00b0*/  LDCU.64 UR8, c[0x0][0x380] ;  /* 0x00007000ff0877ac */ /* 0x000ee20008000a00 */
[----:B-1----:R-:W-:Y:S01]  /*00c0*/  IMAD R5, R5, UR4, RZ ;  /* 0x0000000405057c24 */ /* 0x002fe2000f8e02ff */
[----:B0-----:R-:W-:-:S04]  /*00d0*/  PRMT R2, R2, 0x8880, RZ ;  /* 0x0000888002027816 */ /* 0x001fc800000000ff */
[----:B--23--:R-:W-:-:S07]  /*00e0*/  PRMT R7, R2, 0x7710, RZ ;  /* 0x0000771002077816 */ /* 0x00cfce00000000ff */
.L_x_0:
[----:B------:R-:W-:-:S04]  /*00f0*/  IADD3 R2, P0, PT, R0, UR8, RZ ;  /* 0x0000000800027c10 */ /* 0x000fc8000ff1e0ff */
[----:B------:R-:W-:Y:S01]  /*0100*/  LEA.HI.X.SX32 R3, R0, UR9, 0x1, P0 ;  /* 0x0000000900037c11 */ /* 0x000fe200080f0eff */
[----:B------:R-:W-:-:S04]  /*0110*/  IMAD.IADD R0, R5, 0x1, R0 ;  /* 0x0000000105007824 */ /* 0x000fc800078e0200 */
[----:B------:R0:W-:Y:S01]  /*0120*/  STG.E.U8 desc[UR6][R2.64], R7 ;  /* 0x0000000702007986 */ /* 0x0001e2000c101106 */
[----:B------:R-:W-:-:S13]  /*0130*/  ISETP.GE.AND P0, PT, R0, UR5, PT ;  /* 0x0000000500007c0c */ /* 0x000fda000bf06270 */
[----:B0-----:R-:W-:Y:S05]  /*0140*/  @!P0 BRA `(.L_x_0) ;  /* 0xfffffffc00e88947 */ /* 0x001fea000383ffff */
[----:B------:R-:W-:Y:S05]  /*0150*/  EXIT ;  /* 0x000000000000794d */ /* 0x000fea0003800000 */
.L_x_1:
[----:B------:R-:W-:-:S00]  /*0160*/  BRA `(.L_x_1) ;  /* 0xfffffffc00fc7947 */ /* 0x000fc0000383ffff */
[----:B------:R-:W-:-:S00]  /*0170*/  NOP ;  /* 0x0000000000007918 */ /* 0x000fc00000000000 */
        /* <DEDUP_REMOVED lines=8> */
.L_x_2:


//--------------------- .nv.shared.reserved.0     --------------------------
	.section	.nv.shared.reserved.0,"aw",@nobits
	.weak		__nv_reservedSMEM_offset_0_alias
	.size		__nv_reservedSMEM_offset_0_alias, 0, 64
	.other		__nv_reservedSMEM_offset_0_alias,@"STO_CUDA_RESERVED_SHARED STV_DEFAULT"
__nv_reservedSMEM_offset_0_alias:
	.zero		0
	.zero		64


//--------------------- .nv.constant0.m3shell_memset_kernel --------------------------
	.section	.nv.constant0.m3shell_memset_kernel,"a",@progbits
	.sectionflags	@""
	.align	4
.nv.constant0.m3shell_memset_kernel:
	.zero		909


//--------------------- SYMBOLS --------------------------

	.type		.nv.reservedSmem.offset0,@object
	.size		.nv.reservedSmem.offset0,0x4
